//
// Generated by NVIDIA NVVM Compiler
//
// Compiler Build ID: CL-36424714
// Cuda compilation tools, release 13.0, V13.0.88
// Based on NVVM 20.0.0
//

.version 9.0
.target sm_100
.address_size 64

	// .globl	_Z7incHistPKiiPii

.visible .entry _Z7incHistPKiiPii(
	.param .u64 .ptr .align 1 _Z7incHistPKiiPii_param_0,
	.param .u32 _Z7incHistPKiiPii_param_1,
	.param .u64 .ptr .align 1 _Z7incHistPKiiPii_param_2,
	.param .u32 _Z7incHistPKiiPii_param_3
)
{
	.reg .pred 	%p<2>;
	.reg .b32 	%r<13>;
	.reg .b64 	%rd<9>;

	ld.param.u64 	%rd1, [_Z7incHistPKiiPii_param_0];
	ld.param.u32 	%r2, [_Z7incHistPKiiPii_param_1];
	ld.param.u64 	%rd2, [_Z7incHistPKiiPii_param_2];
	mov.u32 	%r3, %ntid.x;
	mov.u32 	%r4, %ctaid.x;
	mov.u32 	%r5, %tid.x;
	mad.lo.s32 	%r1, %r3, %r4, %r5;
	setp.ge.s32 	%p1, %r1, %r2;
	@%p1 bra 	$L__BB0_2;
	cvta.to.global.u64 	%rd3, %rd1;
	cvta.to.global.u64 	%rd4, %rd2;
	mul.wide.s32 	%rd5, %r1, 4;
	add.s64 	%rd6, %rd3, %rd5;
	ld.global.u32 	%r6, [%rd6];
	shr.s32 	%r7, %r6, 31;
	shr.u32 	%r8, %r7, 29;
	add.s32 	%r9, %r6, %r8;
	and.b32  	%r10, %r9, -8;
	sub.s32 	%r11, %r6, %r10;
	mul.wide.s32 	%rd7, %r11, 4;
	add.s64 	%rd8, %rd4, %rd7;
	atom.global.add.u32 	%r12, [%rd8], 1;
$L__BB0_2:
	ret;

}


// ===== COMPILED SASS (sm_100) =====

	.target	sm_100

	.elftype	@"ET_EXEC"


//--------------------- .note.nv.tkinfo           --------------------------
	.section	.note.nv.tkinfo,"",@"SHT_NOTE"
	.sectionflags	@"SHF_NOTE_NV_TKINFO"
	.tkinfo
        /*0018*/ 	.word	0x00000002
        /*0030*/ 	.string	""
        /*0030*/ 	.string	"ptxas"
        /*0030*/ 	.string	"Cuda compilation tools, release 13.0, V13.0.88"
        /*0030*/ 	.string	"Build cuda_13.0.r13.0/compiler.36424714_0"
        /*0030*/ 	.string	"-arch sm_100 -m 64 "



//--------------------- .note.nv.cuinfo           --------------------------
	.section	.note.nv.cuinfo,"",@"SHT_NOTE"
	.sectionflags	@"SHF_NOTE_NV_CUINFO"
        /*0018*/ 	.short	0x0002
        /*001a*/ 	.short	0x0064
        /*001c*/ 	.short	0x0082
	.zero		2


//--------------------- .nv.info                  --------------------------
	.section	.nv.info,"",@"SHT_CUDA_INFO"
	.align	4


	//----- nvinfo : EIATTR_REGCOUNT
	.align		4
        /*0000*/ 	.byte	0x04, 0x2f
        /*0002*/ 	.short	(.L_1 - .L_0)
	.align		4
.L_0:
        /*0004*/ 	.word	index@(_Z7incHistPKiiPii)
        /*0008*/ 	.word	0x0000000c


	//----- nvinfo : EIATTR_FRAME_SIZE
	.align		4
.L_1:
        /*000c*/ 	.byte	0x04, 0x11
        /*000e*/ 	.short	(.L_3 - .L_2)
	.align		4
.L_2:
        /*0010*/ 	.word	index@(_Z7incHistPKiiPii)
        /*0014*/ 	.word	0x00000000


	//----- nvinfo : EIATTR_MIN_STACK_SIZE
	.align		4
.L_3:
        /*0018*/ 	.byte	0x04, 0x12
        /*001a*/ 	.short	(.L_5 - .L_4)
	.align		4
.L_4:
        /*001c*/ 	.word	index@(_Z7incHistPKiiPii)
        /*0020*/ 	.word	0x00000000
.L_5:


//--------------------- .nv.compat                --------------------------
	.section	.nv.compat,"",@"SHT_CUDA_COMPAT_INFO"
	.align	4
        /*0000*/ 	.byte	0x02, 0x09, 0x00, 0x00, 0x02, 0x02, 0x01, 0x00, 0x02, 0x05, 0x05, 0x00, 0x03, 0x07, 0x01, 0x01
        /*0010*/ 	.byte	0x02, 0x03, 0x00, 0x00, 0x02, 0x06, 0x01, 0x00, 0x04, 0x0b, 0x08, 0x00, 0x09, 0x00, 0x00, 0x00
        /*0020*/ 	.byte	0x00, 0x00, 0x00, 0x00


//--------------------- .nv.info._Z7incHistPKiiPii --------------------------
	.section	.nv.info._Z7incHistPKiiPii,"",@"SHT_CUDA_INFO"
	.sectionflags	@""
	.align	4


	//----- nvinfo : EIATTR_CUDA_API_VERSION
	.align		4
        /*0000*/ 	.byte	0x04, 0x37
        /*0002*/ 	.short	(.L_7 - .L_6)
.L_6:
        /*0004*/ 	.word	0x00000082


	//----- nvinfo : EIATTR_KPARAM_INFO
	.align		4
.L_7:
        /*0008*/ 	.byte	0x04, 0x17
        /*000a*/ 	.short	(.L_9 - .L_8)
.L_8:
        /*000c*/ 	.word	0x00000000
        /*0010*/ 	.short	0x0003
        /*0012*/ 	.short	0x0018
        /*0014*/ 	.byte	0x00, 0xf0, 0x11, 0x00


	//----- nvinfo : EIATTR_KPARAM_INFO
	.align		4
.L_9:
        /*0018*/ 	.byte	0x04, 0x17
        /*001a*/ 	.short	(.L_11 - .L_10)
.L_10:
        /*001c*/ 	.word	0x00000000
        /*0020*/ 	.short	0x0002
        /*0022*/ 	.short	0x0010
        /*0024*/ 	.byte	0x00, 0xf5, 0x21, 0x00


	//----- nvinfo : EIATTR_KPARAM_INFO
	.align		4
.L_11:
        /*0028*/ 	.byte	0x04, 0x17
        /*002a*/ 	.short	(.L_13 - .L_12)
.L_12:
        /*002c*/ 	.word	0x00000000
        /*0030*/ 	.short	0x0001
        /*0032*/ 	.short	0x0008
        /*0034*/ 	.byte	0x00, 0xf0, 0x11, 0x00


	//----- nvinfo : EIATTR_KPARAM_INFO
	.align		4
.L_13:
        /*0038*/ 	.byte	0x04, 0x17
        /*003a*/ 	.short	(.L_15 - .L_14)
.L_14:
        /*003c*/ 	.word	0x00000000
        /*0040*/ 	.short	0x0000
        /*0042*/ 	.short	0x0000
        /*0044*/ 	.byte	0x00, 0xf5, 0x21, 0x00


	//----- nvinfo : EIATTR_SPARSE_MMA_MASK
	.align		4
.L_15:
        /*0048*/ 	.byte	0x03, 0x50
        /*004a*/ 	.short	0x0000


	//----- nvinfo : EIATTR_MAXREG_COUNT
	.align		4
        /*004c*/ 	.byte	0x03, 0x1b
        /*004e*/ 	.short	0x00ff


	//----- nvinfo : EIATTR_MERCURY_ISA_VERSION
	.align		4
        /*0050*/ 	.byte	0x03, 0x5f
        /*0052*/ 	.short	0x0101


	//----- nvinfo : EIATTR_VRC_CTA_INIT_COUNT
	.align		4
        /*0054*/ 	.byte	0x02, 0x4a
	.zero		1
	.zero		1


	//----- nvinfo : EIATTR_EXIT_INSTR_OFFSETS
	.align		4
        /*0058*/ 	.byte	0x04, 0x1c
        /*005a*/ 	.short	(.L_17 - .L_16)


	//   ....[0]....
.L_16:
        /*005c*/ 	.word	0x00000070


	//   ....[1]....
        /*0060*/ 	.word	0x00000140


	//----- nvinfo : EIATTR_CBANK_PARAM_SIZE
	.align		4
.L_17:
        /*0064*/ 	.byte	0x03, 0x19
        /*0066*/ 	.short	0x001c


	//----- nvinfo : EIATTR_PARAM_CBANK
	.align		4
        /*0068*/ 	.byte	0x04, 0x0a
        /*006a*/ 	.short	(.L_19 - .L_18)
	.align		4
.L_18:
        /*006c*/ 	.word	index@(.nv.constant0._Z7incHistPKiiPii)
        /*0070*/ 	.short	0x0380
        /*0072*/ 	.short	0x001c


	//----- nvinfo : EIATTR_SW_WAR
	.align		4
.L_19:
        /*0074*/ 	.byte	0x04, 0x36
        /*0076*/ 	.short	(.L_21 - .L_20)
.L_20:
        /*0078*/ 	.word	0x00000008
.L_21:


//--------------------- .nv.callgraph             --------------------------
	.section	.nv.callgraph,"",@"SHT_CUDA_CALLGRAPH"
	.align	4
	.sectionentsize	8
	.align		4
        /*0000*/ 	.word	0x00000000
	.align		4
        /*0004*/ 	.word	0xffffffff
	.align		4
        /*0008*/ 	.word	0x00000000
	.align		4
        /*000c*/ 	.word	0xfffffffe
	.align		4
        /*0010*/ 	.word	0x00000000
	.align		4
        /*0014*/ 	.word	0xfffffffd
	.align		4
        /*0018*/ 	.word	0x00000000
	.align		4
        /*001c*/ 	.word	0xfffffffc


//--------------------- .text._Z7incHistPKiiPii   --------------------------
	.section	.text._Z7incHistPKiiPii,"ax",@progbits
	.align	128
        .global         _Z7incHistPKiiPii
        .type           _Z7incHistPKiiPii,@function
        .size           _Z7incHistPKiiPii,(.L_x_1 - _Z7incHistPKiiPii)
        .other          _Z7incHistPKiiPii,@"STO_CUDA_ENTRY STV_DEFAULT"
_Z7incHistPKiiPii:
.text._Z7incHistPKiiPii:
[----:B------:R-:W-:Y:S01]  /*0000*/  LDC R1, c[0x0][0x37c] ;  /* 0x0000df00ff017b82 */ /* 0x000fe20000000800 */
[----:B------:R-:W0:Y:S01]  /*0010*/  S2R R5, SR_CTAID.X ;  /* 0x0000000000057919 */ /* 0x000e220000002500 */
[----:B------:R-:W0:Y:S01]  /*0020*/  LDCU UR4, c[0x0][0x360] ;  /* 0x00006c00ff0477ac */ /* 0x000e220008000800 */
[----:B------:R-:W0:Y:S01]  /*0030*/  S2R R0, SR_TID.X ;  /* 0x0000000000007919 */ /* 0x000e220000002100 */
[----:B------:R-:W1:Y:S01]  /*0040*/  LDCU UR5, c[0x0][0x388] ;  /* 0x00007100ff0577ac */ /* 0x000e620008000800 */
[----:B0-----:R-:W-:-:S05]  /*0050*/  IMAD R5, R5, UR4, R0 ;  /* 0x0000000405057c24 */ /* 0x001fca000f8e0200 */
[----:B-1----:R-:W-:-:S13]  /*0060*/  ISETP.GE.AND P0, PT, R5, UR5, PT ;  /* 0x0000000505007c0c */ /* 0x002fda000bf06270 */
[----:B------:R-:W-:Y:S05]  /*0070*/  @P0 EXIT ;  /* 0x000000000000094d */ /* 0x000fea0003800000 */
[----:B------:R-:W0:Y:S01]  /*0080*/  LDC.64 R2, c[0x0][0x380] ;  /* 0x0000e000ff027b82 */ /* 0x000e220000000a00 */
[----:B------:R-:W1:Y:S01]  /*0090*/  LDCU.64 UR4, c[0x0][0x358] ;  /* 0x00006b00ff0477ac */ /* 0x000e620008000a00 */
[----:B0-----:R-:W-:-:S06]  /*00a0*/  IMAD.WIDE R2, R5, 0x4, R2 ;  /* 0x0000000405027825 */ /* 0x001fcc00078e0202 */
[----:B------:R-:W0:Y:S01]  /*00b0*/  LDC.64 R4, c[0x0][0x390] ;  /* 0x0000e400ff047b82 */ /* 0x000e220000000a00 */
[----:B-1----:R-:W2:Y:S01]  /*00c0*/  LDG.E R2, desc[UR4][R2.64] ;  /* 0x0000000402027981 */ /* 0x002ea2000c1e1900 */
[----:B------:R-:W-:Y:S01]  /*00d0*/  HFMA2 R9, -RZ, RZ, 0, 5.9604644775390625e-08 ;  /* 0x00000001ff097431 */ /* 0x000fe200000001ff */
[----:B--2---:R-:W-:-:S04]  /*00e0*/  SHF.R.S32.HI R7, RZ, 0x1f, R2 ;  /* 0x0000001fff077819 */ /* 0x004fc80000011402 */
[----:B------:R-:W-:-:S04]  /*00f0*/  LEA.HI R7, R7, R2, RZ, 0x3 ;  /* 0x0000000207077211 */ /* 0x000fc800078f18ff */
[----:B------:R-:W-:-:S05]  /*0100*/  LOP3.LUT R7, R7, 0xfffffff8, RZ, 0xc0, !PT ;  /* 0xfffffff807077812 */ /* 0x000fca00078ec0ff */
[----:B------:R-:W-:-:S04]  /*0110*/  IMAD.IADD R7, R2, 0x1, -R7 ;  /* 0x0000000102077824 */ /* 0x000fc800078e0a07 */
[----:B0-----:R-:W-:-:S05]  /*0120*/  IMAD.WIDE R4, R7, 0x4, R4 ;  /* 0x0000000407047825 */ /* 0x001fca00078e0204 */
[----:B------:R-:W-:Y:S01]  /*0130*/  REDG.E.ADD.STRONG.GPU desc[UR4][R4.64], R9 ;  /* 0x000000090400798e */ /* 0x000fe2000c12e104 */
[----:B------:R-:W-:Y:S05]  /*0140*/  EXIT ;  /* 0x000000000000794d */ /* 0x000fea0003800000 */
.L_x_0:
[----:B------:R-:W-:-:S00]  /*0150*/  BRA `(.L_x_0) ;  /* 0xfffffffc00fc7947 */ /* 0x000fc0000383ffff */
[----:B------:R-:W-:-:S00]  /*0160*/  NOP ;  /* 0x0000000000007918 */ /* 0x000fc00000000000 */
        /* <DEDUP_REMOVED lines=9> */
.L_x_1:


//--------------------- .nv.shared.reserved.0     --------------------------
	.section	.nv.shared.reserved.0,"aw",@nobits
	.weak		__nv_reservedSMEM_offset_0_alias
	.size		__nv_reservedSMEM_offset_0_alias, 0, 64
	.other		__nv_reservedSMEM_offset_0_alias,@"STO_CUDA_RESERVED_SHARED STV_DEFAULT"
__nv_reservedSMEM_offset_0_alias:
	.zero		0
	.zero		64


//--------------------- .nv.constant0._Z7incHistPKiiPii --------------------------
	.section	.nv.constant0._Z7incHistPKiiPii,"a",@progbits
	.sectionflags	@""
	.align	4
.nv.constant0._Z7incHistPKiiPii:
	.zero		924


//--------------------- SYMBOLS --------------------------

	.type		.nv.reservedSmem.offset0,@object
	.size		.nv.reservedSmem.offset0,0x4
